//
// Generated by NVIDIA NVVM Compiler
//
// Compiler Build ID: CL-36424714
// Cuda compilation tools, release 13.0, V13.0.88
// Based on NVVM 20.0.0
//

.version 9.0
.target sm_100
.address_size 64

	// .globl	_Z18invertColorsKernelP6uchar3S0_ii

.visible .entry _Z18invertColorsKernelP6uchar3S0_ii(
	.param .u64 .ptr .align 1 _Z18invertColorsKernelP6uchar3S0_ii_param_0,
	.param .u64 .ptr .align 1 _Z18invertColorsKernelP6uchar3S0_ii_param_1,
	.param .u32 _Z18invertColorsKernelP6uchar3S0_ii_param_2,
	.param .u32 _Z18invertColorsKernelP6uchar3S0_ii_param_3
)
{
	.reg .pred 	%p<4>;
	.reg .b16 	%rs<7>;
	.reg .b32 	%r<14>;
	.reg .b64 	%rd<8>;

	ld.param.u64 	%rd1, [_Z18invertColorsKernelP6uchar3S0_ii_param_0];
	ld.param.u64 	%rd2, [_Z18invertColorsKernelP6uchar3S0_ii_param_1];
	ld.param.u32 	%r3, [_Z18invertColorsKernelP6uchar3S0_ii_param_2];
	ld.param.u32 	%r4, [_Z18invertColorsKernelP6uchar3S0_ii_param_3];
	mov.u32 	%r6, %ctaid.x;
	mov.u32 	%r7, %ntid.x;
	mov.u32 	%r8, %tid.x;
	mad.lo.s32 	%r1, %r6, %r7, %r8;
	mov.u32 	%r9, %ctaid.y;
	mov.u32 	%r10, %ntid.y;
	mov.u32 	%r11, %tid.y;
	mad.lo.s32 	%r12, %r9, %r10, %r11;
	setp.ge.s32 	%p1, %r1, %r3;
	setp.ge.s32 	%p2, %r12, %r4;
	or.pred  	%p3, %p1, %p2;
	@%p3 bra 	$L__BB0_2;
	cvta.to.global.u64 	%rd3, %rd1;
	cvta.to.global.u64 	%rd4, %rd2;
	mad.lo.s32 	%r13, %r3, %r12, %r1;
	mul.wide.s32 	%rd5, %r13, 3;
	add.s64 	%rd6, %rd3, %rd5;
	ld.global.u8 	%rs1, [%rd6];
	ld.global.u8 	%rs2, [%rd6+1];
	ld.global.u8 	%rs3, [%rd6+2];
	not.b16 	%rs4, %rs1;
	not.b16 	%rs5, %rs2;
	not.b16 	%rs6, %rs3;
	add.s64 	%rd7, %rd4, %rd5;
	st.global.u8 	[%rd7], %rs4;
	st.global.u8 	[%rd7+1], %rs5;
	st.global.u8 	[%rd7+2], %rs6;
$L__BB0_2:
	ret;

}


// ===== COMPILED SASS (sm_100) =====

	.target	sm_100

	.elftype	@"ET_EXEC"


//--------------------- .note.nv.tkinfo           --------------------------
	.section	.note.nv.tkinfo,"",@"SHT_NOTE"
	.sectionflags	@"SHF_NOTE_NV_TKINFO"
	.tkinfo
        /*0018*/ 	.word	0x00000002
        /*0030*/ 	.string	""
        /*0030*/ 	.string	"ptxas"
        /*0030*/ 	.string	"Cuda compilation tools, release 13.0, V13.0.88"
        /*0030*/ 	.string	"Build cuda_13.0.r13.0/compiler.36424714_0"
        /*0030*/ 	.string	"-arch sm_100 -m 64 "



//--------------------- .note.nv.cuinfo           --------------------------
	.section	.note.nv.cuinfo,"",@"SHT_NOTE"
	.sectionflags	@"SHF_NOTE_NV_CUINFO"
        /*0018*/ 	.short	0x0002
        /*001a*/ 	.short	0x0064
        /*001c*/ 	.short	0x0082
	.zero		2


//--------------------- .nv.info                  --------------------------
	.section	.nv.info,"",@"SHT_CUDA_INFO"
	.align	4


	//----- nvinfo : EIATTR_REGCOUNT
	.align		4
        /*0000*/ 	.byte	0x04, 0x2f
        /*0002*/ 	.short	(.L_1 - .L_0)
	.align		4
.L_0:
        /*0004*/ 	.word	index@(_Z18invertColorsKernelP6uchar3S0_ii)
        /*0008*/ 	.word	0x0000000e


	//----- nvinfo : EIATTR_FRAME_SIZE
	.align		4
.L_1:
        /*000c*/ 	.byte	0x04, 0x11
        /*000e*/ 	.short	(.L_3 - .L_2)
	.align		4
.L_2:
        /*0010*/ 	.word	index@(_Z18invertColorsKernelP6uchar3S0_ii)
        /*0014*/ 	.word	0x00000000


	//----- nvinfo : EIATTR_MIN_STACK_SIZE
	.align		4
.L_3:
        /*0018*/ 	.byte	0x04, 0x12
        /*001a*/ 	.short	(.L_5 - .L_4)
	.align		4
.L_4:
        /*001c*/ 	.word	index@(_Z18invertColorsKernelP6uchar3S0_ii)
        /*0020*/ 	.word	0x00000000
.L_5:


//--------------------- .nv.compat                --------------------------
	.section	.nv.compat,"",@"SHT_CUDA_COMPAT_INFO"
	.align	4
        /*0000*/ 	.byte	0x02, 0x09, 0x00, 0x00, 0x02, 0x02, 0x01, 0x00, 0x02, 0x05, 0x05, 0x00, 0x03, 0x07, 0x01, 0x01
        /*0010*/ 	.byte	0x02, 0x03, 0x00, 0x00, 0x02, 0x06, 0x01, 0x00, 0x04, 0x0b, 0x08, 0x00, 0x09, 0x00, 0x00, 0x00
        /*0020*/ 	.byte	0x00, 0x00, 0x00, 0x00


//--------------------- .nv.info._Z18invertColorsKernelP6uchar3S0_ii --------------------------
	.section	.nv.info._Z18invertColorsKernelP6uchar3S0_ii,"",@"SHT_CUDA_INFO"
	.sectionflags	@""
	.align	4


	//----- nvinfo : EIATTR_CUDA_API_VERSION
	.align		4
        /*0000*/ 	.byte	0x04, 0x37
        /*0002*/ 	.short	(.L_7 - .L_6)
.L_6:
        /*0004*/ 	.word	0x00000082


	//----- nvinfo : EIATTR_KPARAM_INFO
	.align		4
.L_7:
        /*0008*/ 	.byte	0x04, 0x17
        /*000a*/ 	.short	(.L_9 - .L_8)
.L_8:
        /*000c*/ 	.word	0x00000000
        /*0010*/ 	.short	0x0003
        /*0012*/ 	.short	0x0014
        /*0014*/ 	.byte	0x00, 0xf0, 0x11, 0x00


	//----- nvinfo : EIATTR_KPARAM_INFO
	.align		4
.L_9:
        /*0018*/ 	.byte	0x04, 0x17
        /*001a*/ 	.short	(.L_11 - .L_10)
.L_10:
        /*001c*/ 	.word	0x00000000
        /*0020*/ 	.short	0x0002
        /*0022*/ 	.short	0x0010
        /*0024*/ 	.byte	0x00, 0xf0, 0x11, 0x00


	//----- nvinfo : EIATTR_KPARAM_INFO
	.align		4
.L_11:
        /*0028*/ 	.byte	0x04, 0x17
        /*002a*/ 	.short	(.L_13 - .L_12)
.L_12:
        /*002c*/ 	.word	0x00000000
        /*0030*/ 	.short	0x0001
        /*0032*/ 	.short	0x0008
        /*0034*/ 	.byte	0x00, 0xf5, 0x21, 0x00


	//----- nvinfo : EIATTR_KPARAM_INFO
	.align		4
.L_13:
        /*0038*/ 	.byte	0x04, 0x17
        /*003a*/ 	.short	(.L_15 - .L_14)
.L_14:
        /*003c*/ 	.word	0x00000000
        /*0040*/ 	.short	0x0000
        /*0042*/ 	.short	0x0000
        /*0044*/ 	.byte	0x00, 0xf5, 0x21, 0x00


	//----- nvinfo : EIATTR_SPARSE_MMA_MASK
	.align		4
.L_15:
        /*0048*/ 	.byte	0x03, 0x50
        /*004a*/ 	.short	0x0000


	//----- nvinfo : EIATTR_MAXREG_COUNT
	.align		4
        /*004c*/ 	.byte	0x03, 0x1b
        /*004e*/ 	.short	0x00ff


	//----- nvinfo : EIATTR_MERCURY_ISA_VERSION
	.align		4
        /*0050*/ 	.byte	0x03, 0x5f
        /*0052*/ 	.short	0x0101


	//----- nvinfo : EIATTR_VRC_CTA_INIT_COUNT
	.align		4
        /*0054*/ 	.byte	0x02, 0x4a
	.zero		1
	.zero		1


	//----- nvinfo : EIATTR_EXIT_INSTR_OFFSETS
	.align		4
        /*0058*/ 	.byte	0x04, 0x1c
        /*005a*/ 	.short	(.L_17 - .L_16)


	//   ....[0]....
.L_16:
        /*005c*/ 	.word	0x000000c0


	//   ....[1]....
        /*0060*/ 	.word	0x000001c0


	//----- nvinfo : EIATTR_CBANK_PARAM_SIZE
	.align		4
.L_17:
        /*0064*/ 	.byte	0x03, 0x19
        /*0066*/ 	.short	0x0018


	//----- nvinfo : EIATTR_PARAM_CBANK
	.align		4
        /*0068*/ 	.byte	0x04, 0x0a
        /*006a*/ 	.short	(.L_19 - .L_18)
	.align		4
.L_18:
        /*006c*/ 	.word	index@(.nv.constant0._Z18invertColorsKernelP6uchar3S0_ii)
        /*0070*/ 	.short	0x0380
        /*0072*/ 	.short	0x0018


	//----- nvinfo : EIATTR_SW_WAR
	.align		4
.L_19:
        /*0074*/ 	.byte	0x04, 0x36
        /*0076*/ 	.short	(.L_21 - .L_20)
.L_20:
        /*0078*/ 	.word	0x00000008
.L_21:


//--------------------- .nv.callgraph             --------------------------
	.section	.nv.callgraph,"",@"SHT_CUDA_CALLGRAPH"
	.align	4
	.sectionentsize	8
	.align		4
        /*0000*/ 	.word	0x00000000
	.align		4
        /*0004*/ 	.word	0xffffffff
	.align		4
        /*0008*/ 	.word	0x00000000
	.align		4
        /*000c*/ 	.word	0xfffffffe
	.align		4
        /*0010*/ 	.word	0x00000000
	.align		4
        /*0014*/ 	.word	0xfffffffd
	.align		4
        /*0018*/ 	.word	0x00000000
	.align		4
        /*001c*/ 	.word	0xfffffffc


//--------------------- .text._Z18invertColorsKernelP6uchar3S0_ii --------------------------
	.section	.text._Z18invertColorsKernelP6uchar3S0_ii,"ax",@progbits
	.align	128
        .global         _Z18invertColorsKernelP6uchar3S0_ii
        .type           _Z18invertColorsKernelP6uchar3S0_ii,@function
        .size           _Z18invertColorsKernelP6uchar3S0_ii,(.L_x_1 - _Z18invertColorsKernelP6uchar3S0_ii)
        .other          _Z18invertColorsKernelP6uchar3S0_ii,@"STO_CUDA_ENTRY STV_DEFAULT"
_Z18invertColorsKernelP6uchar3S0_ii:
.text._Z18invertColorsKernelP6uchar3S0_ii:
[----:B------:R-:W-:Y:S01]  /*0000*/  LDC R1, c[0x0][0x37c] ;  /* 0x0000df00ff017b82 */ /* 0x000fe20000000800 */
[----:B------:R-:W0:Y:S07]  /*0010*/  S2R R2, SR_TID.Y ;  /* 0x0000000000027919 */ /* 0x000e2e0000002200 */
[----:B------:R-:W1:Y:S01]  /*0020*/  LDC R0, c[0x0][0x360] ;  /* 0x0000d800ff007b82 */ /* 0x000e620000000800 */
[----:B------:R-:W2:Y:S01]  /*0030*/  LDCU.64 UR6, c[0x0][0x390] ;  /* 0x00007200ff0677ac */ /* 0x000ea20008000a00 */
[----:B------:R-:W1:Y:S06]  /*0040*/  S2R R3, SR_TID.X ;  /* 0x0000000000037919 */ /* 0x000e6c0000002100 */
[----:B------:R-:W0:Y:S08]  /*0050*/  S2UR UR5, SR_CTAID.Y ;  /* 0x00000000000579c3 */ /* 0x000e300000002600 */
[----:B------:R-:W0:Y:S08]  /*0060*/  LDC R5, c[0x0][0x364] ;  /* 0x0000d900ff057b82 */ /* 0x000e300000000800 */
[----:B------:R-:W1:Y:S01]  /*0070*/  S2UR UR4, SR_CTAID.X ;  /* 0x00000000000479c3 */ /* 0x000e620000002500 */
[----:B0-----:R-:W-:-:S05]  /*0080*/  IMAD R5, R5, UR5, R2 ;  /* 0x0000000505057c24 */ /* 0x001fca000f8e0202 */
[----:B--2---:R-:W-:Y:S01]  /*0090*/  ISETP.GE.AND P0, PT, R5, UR7, PT ;  /* 0x0000000705007c0c */ /* 0x004fe2000bf06270 */
[----:B-1----:R-:W-:-:S05]  /*00a0*/  IMAD R0, R0, UR4, R3 ;  /* 0x0000000400007c24 */ /* 0x002fca000f8e0203 */
[----:B------:R-:W-:-:S13]  /*00b0*/  ISETP.GE.OR P0, PT, R0, UR6, P0 ;  /* 0x0000000600007c0c */ /* 0x000fda0008706670 */
[----:B------:R-:W-:Y:S05]  /*00c0*/  @P0 EXIT ;  /* 0x000000000000094d */ /* 0x000fea0003800000 */
[----:B------:R-:W0:Y:S01]  /*00d0*/  LDC.64 R2, c[0x0][0x380] ;  /* 0x0000e000ff027b82 */ /* 0x000e220000000a00 */
[----:B------:R-:W1:Y:S01]  /*00e0*/  LDCU.64 UR4, c[0x0][0x358] ;  /* 0x00006b00ff0477ac */ /* 0x000e620008000a00 */
[----:B------:R-:W-:-:S06]  /*00f0*/  IMAD R7, R5, UR6, R0 ;  /* 0x0000000605077c24 */ /* 0x000fcc000f8e0200 */
[----:B------:R-:W2:Y:S01]  /*0100*/  LDC.64 R4, c[0x0][0x388] ;  /* 0x0000e200ff047b82 */ /* 0x000ea20000000a00 */
[----:B0-----:R-:W-:-:S05]  /*0110*/  IMAD.WIDE R2, R7, 0x3, R2 ;  /* 0x0000000307027825 */ /* 0x001fca00078e0202 */
[----:B-1----:R-:W3:Y:S04]  /*0120*/  LDG.E.U8 R0, desc[UR4][R2.64] ;  /* 0x0000000402007981 */ /* 0x002ee8000c1e1100 */
[----:B------:R-:W4:Y:S04]  /*0130*/  LDG.E.U8 R6, desc[UR4][R2.64+0x1] ;  /* 0x0000010402067981 */ /* 0x000f28000c1e1100 */
[----:B------:R-:W5:Y:S01]  /*0140*/  LDG.E.U8 R8, desc[UR4][R2.64+0x2] ;  /* 0x0000020402087981 */ /* 0x000f62000c1e1100 */
[----:B--2---:R-:W-:Y:S01]  /*0150*/  IMAD.WIDE R4, R7, 0x3, R4 ;  /* 0x0000000307047825 */ /* 0x004fe200078e0204 */
[----:B---3--:R-:W-:-:S02]  /*0160*/  LOP3.LUT R7, RZ, R0, RZ, 0x33, !PT ;  /* 0x00000000ff077212 */ /* 0x008fc400078e33ff */
[----:B----4-:R-:W-:-:S03]  /*0170*/  LOP3.LUT R9, RZ, R6, RZ, 0x33, !PT ;  /* 0x00000006ff097212 */ /* 0x010fc600078e33ff */
[----:B------:R-:W-:Y:S01]  /*0180*/  STG.E.U8 desc[UR4][R4.64], R7 ;  /* 0x0000000704007986 */ /* 0x000fe2000c101104 */
[----:B-----5:R-:W-:-:S03]  /*0190*/  LOP3.LUT R11, RZ, R8, RZ, 0x33, !PT ;  /* 0x00000008ff0b7212 */ /* 0x020fc600078e33ff */
[----:B------:R-:W-:Y:S04]  /*01a0*/  STG.E.U8 desc[UR4][R4.64+0x1], R9 ;  /* 0x0000010904007986 */ /* 0x000fe8000c101104 */
[----:B------:R-:W-:Y:S01]  /*01b0*/  STG.E.U8 desc[UR4][R4.64+0x2], R11 ;  /* 0x0000020b04007986 */ /* 0x000fe2000c101104 */
[----:B------:R-:W-:Y:S05]  /*01c0*/  EXIT ;  /* 0x000000000000794d */ /* 0x000fea0003800000 */
.L_x_0:
[----:B------:R-:W-:-:S00]  /*01d0*/  BRA `(.L_x_0) ;  /* 0xfffffffc00fc7947 */ /* 0x000fc0000383ffff */
[----:B------:R-:W-:-:S00]  /*01e0*/  NOP ;  /* 0x0000000000007918 */ /* 0x000fc00000000000 */
        /* <DEDUP_REMOVED lines=9> */
.L_x_1:


//--------------------- .nv.shared.reserved.0     --------------------------
	.section	.nv.shared.reserved.0,"aw",@nobits
	.weak		__nv_reservedSMEM_offset_0_alias
	.size		__nv_reservedSMEM_offset_0_alias, 0, 64
	.other		__nv_reservedSMEM_offset_0_alias,@"STO_CUDA_RESERVED_SHARED STV_DEFAULT"
__nv_reservedSMEM_offset_0_alias:
	.zero		0
	.zero		64


//--------------------- .nv.constant0._Z18invertColorsKernelP6uchar3S0_ii --------------------------
	.section	.nv.constant0._Z18invertColorsKernelP6uchar3S0_ii,"a",@progbits
	.sectionflags	@""
	.align	4
.nv.constant0._Z18invertColorsKernelP6uchar3S0_ii:
	.zero		920


//--------------------- SYMBOLS --------------------------

	.type		.nv.reservedSmem.offset0,@object
	.size		.nv.reservedSmem.offset0,0x4
